//
// Generated by NVIDIA NVVM Compiler
//
// Compiler Build ID: CL-36424714
// Cuda compilation tools, release 13.0, V13.0.88
// Based on NVVM 20.0.0
//

.version 9.0
.target sm_100
.address_size 64

	// .globl	_Z11wmma_kernelP6__halfS0_Pfiii

.visible .entry _Z11wmma_kernelP6__halfS0_Pfiii(
	.param .u64 .ptr .align 1 _Z11wmma_kernelP6__halfS0_Pfiii_param_0,
	.param .u64 .ptr .align 1 _Z11wmma_kernelP6__halfS0_Pfiii_param_1,
	.param .u64 .ptr .align 1 _Z11wmma_kernelP6__halfS0_Pfiii_param_2,
	.param .u32 _Z11wmma_kernelP6__halfS0_Pfiii_param_3,
	.param .u32 _Z11wmma_kernelP6__halfS0_Pfiii_param_4,
	.param .u32 _Z11wmma_kernelP6__halfS0_Pfiii_param_5
)
{
	.reg .pred 	%p<9>;
	.reg .b32 	%r<146>;
	.reg .b32 	%f<125>;
	.reg .b64 	%rd<50>;

	ld.param.u64 	%rd7, [_Z11wmma_kernelP6__halfS0_Pfiii_param_0];
	ld.param.u32 	%r37, [_Z11wmma_kernelP6__halfS0_Pfiii_param_3];
	ld.param.u32 	%r35, [_Z11wmma_kernelP6__halfS0_Pfiii_param_4];
	ld.param.u32 	%r36, [_Z11wmma_kernelP6__halfS0_Pfiii_param_5];
	cvta.to.global.u64 	%rd1, %rd7;
	mov.u32 	%r38, %tid.x;
	mov.u32 	%r39, %ctaid.y;
	mov.u32 	%r40, %ntid.y;
	mul.lo.s32 	%r41, %r40, %r39;
	shl.b32 	%r42, %r41, 4;
	shr.u32 	%r43, %r38, 1;
	and.b32  	%r44, %r43, 496;
	add.s32 	%r1, %r42, %r44;
	mov.u32 	%r45, %ctaid.x;
	mov.u32 	%r46, %ntid.x;
	mul.lo.s32 	%r47, %r46, %r45;
	shl.b32 	%r2, %r47, 4;
	setp.ge.s32 	%p1, %r1, %r37;
	setp.ge.s32 	%p2, %r2, %r35;
	or.pred  	%p3, %p1, %p2;
	@%p3 bra 	$L__BB0_9;
	setp.lt.s32 	%p4, %r36, 1;
	mov.f32 	%f117, 0f00000000;
	mov.f32 	%f118, %f117;
	mov.f32 	%f119, %f117;
	mov.f32 	%f120, %f117;
	mov.f32 	%f121, %f117;
	mov.f32 	%f122, %f117;
	mov.f32 	%f123, %f117;
	mov.f32 	%f124, %f117;
	@%p4 bra 	$L__BB0_8;
	mul.lo.s32 	%r140, %r36, %r1;
	add.s32 	%r49, %r36, -1;
	shr.u32 	%r50, %r49, 4;
	add.s32 	%r4, %r50, 1;
	and.b32  	%r5, %r4, 3;
	setp.lt.u32 	%p5, %r36, 49;
	mov.b32 	%r142, 0;
	mov.f32 	%f117, 0f00000000;
	@%p5 bra 	$L__BB0_5;
	mul.wide.u32 	%rd8, %r140, 2;
	add.s64 	%rd9, %rd8, %rd1;
	add.s64 	%rd49, %rd9, 64;
	mul.lo.s32 	%r139, %r35, 48;
	shl.b32 	%r138, %r35, 5;
	shl.b32 	%r137, %r35, 4;
	and.b32  	%r52, %r4, 536870908;
	neg.s32 	%r135, %r52;
	mov.f32 	%f117, 0f00000000;
	mov.b32 	%r136, 0;
	cvt.s64.s32 	%rd13, %r2;
	mov.f32 	%f118, %f117;
	mov.f32 	%f119, %f117;
	mov.f32 	%f120, %f117;
	mov.f32 	%f121, %f117;
	mov.f32 	%f122, %f117;
	mov.f32 	%f123, %f117;
	mov.f32 	%f124, %f117;
	mov.u32 	%r142, %r136;
$L__BB0_4:
	ld.param.u64 	%rd46, [_Z11wmma_kernelP6__halfS0_Pfiii_param_1];
	mul.wide.u32 	%rd10, %r140, 2;
	add.s64 	%rd11, %rd1, %rd10;
	wmma.load.a.sync.aligned.row.m16n16k16.global.f16 	{%r53, %r54, %r55, %r56, %r57, %r58, %r59, %r60}, [%rd11], %r36;
	cvt.s64.s32 	%rd12, %r136;
	add.s64 	%rd14, %rd12, %rd13;
	cvta.to.global.u64 	%rd15, %rd46;
	shl.b64 	%rd16, %rd14, 1;
	add.s64 	%rd17, %rd15, %rd16;
	wmma.load.b.sync.aligned.col.m16n16k16.global.f16 	{%r61, %r62, %r63, %r64, %r65, %r66, %r67, %r68}, [%rd17], %r35;
	wmma.mma.sync.aligned.row.col.m16n16k16.f32.f32 {%f61, %f62, %f63, %f64, %f65, %f66, %f67, %f68}, {%r53, %r54, %r55, %r56, %r57, %r58, %r59, %r60}, {%r61, %r62, %r63, %r64, %r65, %r66, %r67, %r68}, {%f124, %f123, %f122, %f121, %f120, %f119, %f118, %f117};
	add.s64 	%rd18, %rd49, -32;
	wmma.load.a.sync.aligned.row.m16n16k16.global.f16 	{%r69, %r70, %r71, %r72, %r73, %r74, %r75, %r76}, [%rd18], %r36;
	cvt.s64.s32 	%rd19, %r137;
	add.s64 	%rd20, %rd19, %rd13;
	shl.b64 	%rd21, %rd20, 1;
	add.s64 	%rd22, %rd15, %rd21;
	wmma.load.b.sync.aligned.col.m16n16k16.global.f16 	{%r77, %r78, %r79, %r80, %r81, %r82, %r83, %r84}, [%rd22], %r35;
	wmma.mma.sync.aligned.row.col.m16n16k16.f32.f32 {%f69, %f70, %f71, %f72, %f73, %f74, %f75, %f76}, {%r69, %r70, %r71, %r72, %r73, %r74, %r75, %r76}, {%r77, %r78, %r79, %r80, %r81, %r82, %r83, %r84}, {%f61, %f62, %f63, %f64, %f65, %f66, %f67, %f68};
	wmma.load.a.sync.aligned.row.m16n16k16.global.f16 	{%r85, %r86, %r87, %r88, %r89, %r90, %r91, %r92}, [%rd49], %r36;
	cvt.s64.s32 	%rd23, %r138;
	add.s64 	%rd24, %rd23, %rd13;
	shl.b64 	%rd25, %rd24, 1;
	add.s64 	%rd26, %rd15, %rd25;
	wmma.load.b.sync.aligned.col.m16n16k16.global.f16 	{%r93, %r94, %r95, %r96, %r97, %r98, %r99, %r100}, [%rd26], %r35;
	wmma.mma.sync.aligned.row.col.m16n16k16.f32.f32 {%f77, %f78, %f79, %f80, %f81, %f82, %f83, %f84}, {%r85, %r86, %r87, %r88, %r89, %r90, %r91, %r92}, {%r93, %r94, %r95, %r96, %r97, %r98, %r99, %r100}, {%f69, %f70, %f71, %f72, %f73, %f74, %f75, %f76};
	add.s64 	%rd27, %rd49, 32;
	wmma.load.a.sync.aligned.row.m16n16k16.global.f16 	{%r101, %r102, %r103, %r104, %r105, %r106, %r107, %r108}, [%rd27], %r36;
	cvt.s64.s32 	%rd28, %r139;
	add.s64 	%rd29, %rd28, %rd13;
	shl.b64 	%rd30, %rd29, 1;
	add.s64 	%rd31, %rd15, %rd30;
	wmma.load.b.sync.aligned.col.m16n16k16.global.f16 	{%r109, %r110, %r111, %r112, %r113, %r114, %r115, %r116}, [%rd31], %r35;
	wmma.mma.sync.aligned.row.col.m16n16k16.f32.f32 {%f124, %f123, %f122, %f121, %f120, %f119, %f118, %f117}, {%r101, %r102, %r103, %r104, %r105, %r106, %r107, %r108}, {%r109, %r110, %r111, %r112, %r113, %r114, %r115, %r116}, {%f77, %f78, %f79, %f80, %f81, %f82, %f83, %f84};
	add.s32 	%r142, %r142, 64;
	add.s64 	%rd49, %rd49, 128;
	add.s32 	%r140, %r140, 64;
	shl.b32 	%r117, %r35, 6;
	add.s32 	%r139, %r139, %r117;
	add.s32 	%r138, %r138, %r117;
	add.s32 	%r137, %r137, %r117;
	add.s32 	%r136, %r136, %r117;
	add.s32 	%r135, %r135, 4;
	setp.ne.s32 	%p6, %r135, 0;
	@%p6 bra 	$L__BB0_4;
$L__BB0_5:
	setp.eq.s32 	%p7, %r5, 0;
	@%p7 bra 	$L__BB0_8;
	mul.lo.s32 	%r145, %r142, %r35;
	shl.b32 	%r26, %r35, 4;
	mad.lo.s32 	%r144, %r36, %r1, %r142;
	neg.s32 	%r143, %r5;
	cvt.s64.s32 	%rd35, %r2;
$L__BB0_7:
	.pragma "nounroll";
	ld.param.u64 	%rd47, [_Z11wmma_kernelP6__halfS0_Pfiii_param_1];
	mul.wide.u32 	%rd32, %r144, 2;
	add.s64 	%rd33, %rd1, %rd32;
	wmma.load.a.sync.aligned.row.m16n16k16.global.f16 	{%r118, %r119, %r120, %r121, %r122, %r123, %r124, %r125}, [%rd33], %r36;
	cvt.s64.s32 	%rd34, %r145;
	add.s64 	%rd36, %rd34, %rd35;
	cvta.to.global.u64 	%rd37, %rd47;
	shl.b64 	%rd38, %rd36, 1;
	add.s64 	%rd39, %rd37, %rd38;
	wmma.load.b.sync.aligned.col.m16n16k16.global.f16 	{%r126, %r127, %r128, %r129, %r130, %r131, %r132, %r133}, [%rd39], %r35;
	wmma.mma.sync.aligned.row.col.m16n16k16.f32.f32 {%f124, %f123, %f122, %f121, %f120, %f119, %f118, %f117}, {%r118, %r119, %r120, %r121, %r122, %r123, %r124, %r125}, {%r126, %r127, %r128, %r129, %r130, %r131, %r132, %r133}, {%f124, %f123, %f122, %f121, %f120, %f119, %f118, %f117};
	add.s32 	%r145, %r145, %r26;
	add.s32 	%r144, %r144, 16;
	add.s32 	%r143, %r143, 1;
	setp.ne.s32 	%p8, %r143, 0;
	@%p8 bra 	$L__BB0_7;
$L__BB0_8:
	ld.param.u64 	%rd48, [_Z11wmma_kernelP6__halfS0_Pfiii_param_2];
	mul.lo.s32 	%r134, %r35, %r1;
	cvt.s64.s32 	%rd40, %r134;
	cvt.s64.s32 	%rd41, %r2;
	add.s64 	%rd42, %rd40, %rd41;
	cvta.to.global.u64 	%rd43, %rd48;
	shl.b64 	%rd44, %rd42, 2;
	add.s64 	%rd45, %rd43, %rd44;
	wmma.store.d.sync.aligned.row.m16n16k16.global.f32 	[%rd45], {%f124, %f123, %f122, %f121, %f120, %f119, %f118, %f117}, %r35;
$L__BB0_9:
	ret;

}


// ===== COMPILED SASS (sm_100) =====

	.target	sm_100

	.elftype	@"ET_EXEC"


//--------------------- .note.nv.tkinfo           --------------------------
	.section	.note.nv.tkinfo,"",@"SHT_NOTE"
	.sectionflags	@"SHF_NOTE_NV_TKINFO"
	.tkinfo
        /*0018*/ 	.word	0x00000002
        /*0030*/ 	.string	""
        /*0030*/ 	.string	"ptxas"
        /*0030*/ 	.string	"Cuda compilation tools, release 13.0, V13.0.88"
        /*0030*/ 	.string	"Build cuda_13.0.r13.0/compiler.36424714_0"
        /*0030*/ 	.string	"-arch sm_100 -m 64 "



//--------------------- .note.nv.cuinfo           --------------------------
	.section	.note.nv.cuinfo,"",@"SHT_NOTE"
	.sectionflags	@"SHF_NOTE_NV_CUINFO"
        /*0018*/ 	.short	0x0002
        /*001a*/ 	.short	0x0064
        /*001c*/ 	.short	0x0082
	.zero		2


//--------------------- .nv.info                  --------------------------
	.section	.nv.info,"",@"SHT_CUDA_INFO"
	.align	4


	//----- nvinfo : EIATTR_REGCOUNT
	.align		4
        /*0000*/ 	.byte	0x04, 0x2f
        /*0002*/ 	.short	(.L_1 - .L_0)
	.align		4
.L_0:
        /*0004*/ 	.word	index@(_Z11wmma_kernelP6__halfS0_Pfiii)
        /*0008*/ 	.word	0x0000002a


	//----- nvinfo : EIATTR_FRAME_SIZE
	.align		4
.L_1:
        /*000c*/ 	.byte	0x04, 0x11
        /*000e*/ 	.short	(.L_3 - .L_2)
	.align		4
.L_2:
        /*0010*/ 	.word	index@(_Z11wmma_kernelP6__halfS0_Pfiii)
        /*0014*/ 	.word	0x00000000


	//----- nvinfo : EIATTR_MIN_STACK_SIZE
	.align		4
.L_3:
        /*0018*/ 	.byte	0x04, 0x12
        /*001a*/ 	.short	(.L_5 - .L_4)
	.align		4
.L_4:
        /*001c*/ 	.word	index@(_Z11wmma_kernelP6__halfS0_Pfiii)
        /*0020*/ 	.word	0x00000000
.L_5:


//--------------------- .nv.compat                --------------------------
	.section	.nv.compat,"",@"SHT_CUDA_COMPAT_INFO"
	.align	4
        /*0000*/ 	.byte	0x02, 0x09, 0x00, 0x00, 0x02, 0x02, 0x01, 0x00, 0x02, 0x05, 0x05, 0x00, 0x03, 0x07, 0x01, 0x01
        /*0010*/ 	.byte	0x02, 0x03, 0x00, 0x00, 0x02, 0x06, 0x01, 0x00, 0x04, 0x0b, 0x08, 0x00, 0x09, 0x00, 0x00, 0x00
        /*0020*/ 	.byte	0x00, 0x00, 0x00, 0x00


//--------------------- .nv.info._Z11wmma_kernelP6__halfS0_Pfiii --------------------------
	.section	.nv.info._Z11wmma_kernelP6__halfS0_Pfiii,"",@"SHT_CUDA_INFO"
	.sectionflags	@""
	.align	4


	//----- nvinfo : EIATTR_CUDA_API_VERSION
	.align		4
        /*0000*/ 	.byte	0x04, 0x37
        /*0002*/ 	.short	(.L_7 - .L_6)
.L_6:
        /*0004*/ 	.word	0x00000082


	//----- nvinfo : EIATTR_KPARAM_INFO
	.align		4
.L_7:
        /*0008*/ 	.byte	0x04, 0x17
        /*000a*/ 	.short	(.L_9 - .L_8)
.L_8:
        /*000c*/ 	.word	0x00000000
        /*0010*/ 	.short	0x0005
        /*0012*/ 	.short	0x0020
        /*0014*/ 	.byte	0x00, 0xf0, 0x11, 0x00


	//----- nvinfo : EIATTR_KPARAM_INFO
	.align		4
.L_9:
        /*0018*/ 	.byte	0x04, 0x17
        /*001a*/ 	.short	(.L_11 - .L_10)
.L_10:
        /*001c*/ 	.word	0x00000000
        /*0020*/ 	.short	0x0004
        /*0022*/ 	.short	0x001c
        /*0024*/ 	.byte	0x00, 0xf0, 0x11, 0x00


	//----- nvinfo : EIATTR_KPARAM_INFO
	.align		4
.L_11:
        /*0028*/ 	.byte	0x04, 0x17
        /*002a*/ 	.short	(.L_13 - .L_12)
.L_12:
        /*002c*/ 	.word	0x00000000
        /*0030*/ 	.short	0x0003
        /*0032*/ 	.short	0x0018
        /*0034*/ 	.byte	0x00, 0xf0, 0x11, 0x00


	//----- nvinfo : EIATTR_KPARAM_INFO
	.align		4
.L_13:
        /*0038*/ 	.byte	0x04, 0x17
        /*003a*/ 	.short	(.L_15 - .L_14)
.L_14:
        /*003c*/ 	.word	0x00000000
        /*0040*/ 	.short	0x0002
        /*0042*/ 	.short	0x0010
        /*0044*/ 	.byte	0x00, 0xf5, 0x21, 0x00


	//----- nvinfo : EIATTR_KPARAM_INFO
	.align		4
.L_15:
        /*0048*/ 	.byte	0x04, 0x17
        /*004a*/ 	.short	(.L_17 - .L_16)
.L_16:
        /*004c*/ 	.word	0x00000000
        /*0050*/ 	.short	0x0001
        /*0052*/ 	.short	0x0008
        /*0054*/ 	.byte	0x00, 0xf5, 0x21, 0x00


	//----- nvinfo : EIATTR_KPARAM_INFO
	.align		4
.L_17:
        /*0058*/ 	.byte	0x04, 0x17
        /*005a*/ 	.short	(.L_19 - .L_18)
.L_18:
        /*005c*/ 	.word	0x00000000
        /*0060*/ 	.short	0x0000
        /*0062*/ 	.short	0x0000
        /*0064*/ 	.byte	0x00, 0xf5, 0x21, 0x00


	//----- nvinfo : EIATTR_SPARSE_MMA_MASK
	.align		4
.L_19:
        /*0068*/ 	.byte	0x03, 0x50
        /*006a*/ 	.short	0x0000


	//----- nvinfo : EIATTR_WMMA_USED
	.align		4
        /*006c*/ 	.byte	0x01, 0x2b
	.zero		2


	//----- nvinfo : EIATTR_MAXREG_COUNT
	.align		4
        /*0070*/ 	.byte	0x03, 0x1b
        /*0072*/ 	.short	0x00ff


	//----- nvinfo : EIATTR_MERCURY_ISA_VERSION
	.align		4
        /*0074*/ 	.byte	0x03, 0x5f
        /*0076*/ 	.short	0x0101


	//----- nvinfo : EIATTR_VRC_CTA_INIT_COUNT
	.align		4
        /*0078*/ 	.byte	0x02, 0x4a
	.zero		1
	.zero		1


	//----- nvinfo : EIATTR_EXIT_INSTR_OFFSETS
	.align		4
        /*007c*/ 	.byte	0x04, 0x1c
        /*007e*/ 	.short	(.L_21 - .L_20)


	//   ....[0]....
.L_20:
        /*0080*/ 	.word	0x00000100


	//   ....[1]....
        /*0084*/ 	.word	0x00000e30


	//----- nvinfo : EIATTR_CBANK_PARAM_SIZE
	.align		4
.L_21:
        /*0088*/ 	.byte	0x03, 0x19
        /*008a*/ 	.short	0x0024


	//----- nvinfo : EIATTR_PARAM_CBANK
	.align		4
        /*008c*/ 	.byte	0x04, 0x0a
        /*008e*/ 	.short	(.L_23 - .L_22)
	.align		4
.L_22:
        /*0090*/ 	.word	index@(.nv.constant0._Z11wmma_kernelP6__halfS0_Pfiii)
        /*0094*/ 	.short	0x0380
        /*0096*/ 	.short	0x0024


	//----- nvinfo : EIATTR_SW_WAR
	.align		4
.L_23:
        /*0098*/ 	.byte	0x04, 0x36
        /*009a*/ 	.short	(.L_25 - .L_24)
.L_24:
        /*009c*/ 	.word	0x00000008
.L_25:


//--------------------- .nv.callgraph             --------------------------
	.section	.nv.callgraph,"",@"SHT_CUDA_CALLGRAPH"
	.align	4
	.sectionentsize	8
	.align		4
        /*0000*/ 	.word	0x00000000
	.align		4
        /*0004*/ 	.word	0xffffffff
	.align		4
        /*0008*/ 	.word	0x00000000
	.align		4
        /*000c*/ 	.word	0xfffffffe
	.align		4
        /*0010*/ 	.word	0x00000000
	.align		4
        /*0014*/ 	.word	0xfffffffd
	.align		4
        /*0018*/ 	.word	0x00000000
	.align		4
        /*001c*/ 	.word	0xfffffffc


//--------------------- .text._Z11wmma_kernelP6__halfS0_Pfiii --------------------------
	.section	.text._Z11wmma_kernelP6__halfS0_Pfiii,"ax",@progbits
	.align	128
        .global         _Z11wmma_kernelP6__halfS0_Pfiii
        .type           _Z11wmma_kernelP6__halfS0_Pfiii,@function
        .size           _Z11wmma_kernelP6__halfS0_Pfiii,(.L_x_5 - _Z11wmma_kernelP6__halfS0_Pfiii)
        .other          _Z11wmma_kernelP6__halfS0_Pfiii,@"STO_CUDA_ENTRY STV_DEFAULT"
_Z11wmma_kernelP6__halfS0_Pfiii:
.text._Z11wmma_kernelP6__halfS0_Pfiii:
[----:B------:R-:W-:Y:S01]  /*0000*/  LDC R1, c[0x0][0x37c] ;  /* 0x0000df00ff017b82 */ /* 0x000fe20000000800 */
[----:B------:R-:W0:Y:S07]  /*0010*/  S2R R0, SR_TID.X ;  /* 0x0000000000007919 */ /* 0x000e2e0000002100 */
[----:B------:R-:W1:Y:S01]  /*0020*/  S2UR UR4, SR_CTAID.X ;  /* 0x00000000000479c3 */ /* 0x000e620000002500 */
[----:B------:R-:W2:Y:S07]  /*0030*/  LDCU.64 UR10, c[0x0][0x398] ;  /* 0x00007300ff0a77ac */ /* 0x000eae0008000a00 */
[----:B------:R-:W3:Y:S01]  /*0040*/  LDC R30, c[0x0][0x364] ;  /* 0x0000d900ff1e7b82 */ /* 0x000ee20000000800 */
[----:B------:R-:W1:Y:S07]  /*0050*/  LDCU UR5, c[0x0][0x360] ;  /* 0x00006c00ff0577ac */ /* 0x000e6e0008000800 */
[----:B------:R-:W3:Y:S01]  /*0060*/  S2UR UR7, SR_CTAID.Y ;  /* 0x00000000000779c3 */ /* 0x000ee20000002600 */
[----:B-1----:R-:W-:-:S04]  /*0070*/  UIMAD UR4, UR4, UR5, URZ ;  /* 0x00000005040472a4 */ /* 0x002fc8000f8e02ff */
[----:B------:R-:W-:Y:S01]  /*0080*/  USHF.L.U32 UR6, UR4, 0x4, URZ ;  /* 0x0000000404067899 */ /* 0x000fe200080006ff */
[----:B0-----:R-:W-:-:S03]  /*0090*/  SHF.R.U32.HI R0, RZ, 0x1, R0 ;  /* 0x00000001ff007819 */ /* 0x001fc60000011600 */
[----:B--2---:R-:W-:Y:S01]  /*00a0*/  UISETP.GE.AND UP0, UPT, UR6, UR11, UPT ;  /* 0x0000000b0600728c */ /* 0x004fe2000bf06270 */
[----:B------:R-:W-:Y:S01]  /*00b0*/  LOP3.LUT R3, R0, 0x1f0, RZ, 0xc0, !PT ;  /* 0x000001f000037812 */ /* 0x000fe200078ec0ff */
[----:B---3--:R-:W-:-:S04]  /*00c0*/  IMAD R30, R30, UR7, RZ ;  /* 0x000000071e1e7c24 */ /* 0x008fc8000f8e02ff */
[----:B------:R-:W-:Y:S01]  /*00d0*/  PLOP3.LUT P0, PT, PT, PT, UP0, 0x80, 0x8 ;  /* 0x000000000008781c */ /* 0x000fe20003f0f008 */
[----:B------:R-:W-:-:S05]  /*00e0*/  IMAD R30, R30, 0x10, R3 ;  /* 0x000000101e1e7824 */ /* 0x000fca00078e0203 */
[----:B------:R-:W-:-:S13]  /*00f0*/  ISETP.GE.OR P0, PT, R30, UR10, P0 ;  /* 0x0000000a1e007c0c */ /* 0x000fda0008706670 */
[----:B------:R-:W-:Y:S05]  /*0100*/  @P0 EXIT ;  /* 0x000000000000094d */ /* 0x000fea0003800000 */
[----:B------:R-:W0:Y:S01]  /*0110*/  LDCU UR19, c[0x0][0x3a0] ;  /* 0x00007400ff1377ac */ /* 0x000e220008000800 */
[----:B------:R-:W-:Y:S02]  /*0120*/  CS2R R10, SRZ ;  /* 0x00000000000a7805 */ /* 0x000fe4000001ff00 */
[----:B------:R-:W-:Y:S02]  /*0130*/  CS2R R8, SRZ ;  /* 0x0000000000087805 */ /* 0x000fe4000001ff00 */
[----:B------:R-:W-:Y:S02]  /*0140*/  CS2R R22, SRZ ;  /* 0x0000000000167805 */ /* 0x000fe4000001ff00 */
[----:B------:R-:W-:Y:S01]  /*0150*/  CS2R R20, SRZ ;  /* 0x0000000000147805 */ /* 0x000fe2000001ff00 */
[----:B------:R-:W1:Y:S01]  /*0160*/  LDCU.64 UR12, c[0x0][0x358] ;  /* 0x00006b00ff0c77ac */ /* 0x000e620008000a00 */
[----:B0-----:R-:W-:-:S09]  /*0170*/  UISETP.GE.AND UP0, UPT, UR19, 0x1, UPT ;  /* 0x000000011300788c */ /* 0x001fd2000bf06270 */
[----:B-1----:R-:W-:Y:S05]  /*0180*/  BRA.U !UP0, `(.L_x_0) ;  /* 0x0000000908d07547 */ /* 0x002fea000b800000 */
[----:B------:R-:W-:Y:S01]  /*0190*/  UISETP.GE.U32.AND UP1, UPT, UR19, 0x31, UPT ;  /* 0x000000311300788c */ /* 0x000fe2000bf26070 */
[----:B------:R-:W-:Y:S01]  /*01a0*/  IMAD.MOV.U32 R11, RZ, RZ, RZ ;  /* 0x000000ffff0b7224 */ /* 0x000fe200078e00ff */
[----:B------:R-:W-:Y:S02]  /*01b0*/  UIADD3 UR4, UPT, UPT, UR19, -0x1, URZ ;  /* 0xffffffff13047890 */ /* 0x000fe4000fffe0ff */
[----:B------:R-:W-:Y:S02]  /*01c0*/  UIADD3 UR5, UPT, UPT, UR19, -0x1, URZ ;  /* 0xffffffff13057890 */ /* 0x000fe4000fffe0ff */
[----:B------:R-:W-:Y:S02]  /*01d0*/  ULEA.HI UR4, UR4, 0x1, URZ, 0x1c ;  /* 0x0000000104047891 */ /* 0x000fe4000f8fe0ff */
[----:B------:R-:W-:Y:S02]  /*01e0*/  ULEA.HI UR5, UR5, 0x1, URZ, 0x1c ;  /* 0x0000000105057891 */ /* 0x000fe4000f8fe0ff */
[----:B------:R-:W-:-:S03]  /*01f0*/  ULOP3.LUT UR10, UR4, 0x3, URZ, 0xc0, !UPT ;  /* 0x00000003040a7892 */ /* 0x000fc6000f8ec0ff */
[----:B------:R-:W-:Y:S01]  /*0200*/  UMOV UR4, URZ ;  /* 0x000000ff00047c82 */ /* 0x000fe20008000000 */
[----:B------:R-:W-:Y:S01]  /*0210*/  UISETP.NE.AND UP0, UPT, UR10, URZ, UPT ;  /* 0x000000ff0a00728c */ /* 0x000fe2000bf05270 */
[----:B------:R-:W-:Y:S10]  /*0220*/  BRA.U !UP1, `(.L_x_1) ;  /* 0x0000000509ec7547 */ /* 0x000ff4000b800000 */
[----:B------:R-:W0:Y:S01]  /*0230*/  S2R R9, SR_LANEID ;  /* 0x0000000000097919 */ /* 0x000e220000000000 */
[----:B------:R-:W1:Y:S01]  /*0240*/  LDC.64 R32, c[0x0][0x380] ;  /* 0x0000e000ff207b82 */ /* 0x000e620000000a00 */
[----:B------:R-:W-:Y:S01]  /*0250*/  IMAD R29, R30, UR19, RZ ;  /* 0x000000131e1d7c24 */ /* 0x000fe2000f8e02ff */
[----:B------:R-:W-:Y:S01]  /*0260*/  USHF.R.U32.HI UR4, URZ, 0x1, UR19 ;  /* 0x00000001ff047899 */ /* 0x000fe20008011613 */
[----:B------:R-:W-:Y:S01]  /*0270*/  IMAD.MOV.U32 R3, RZ, RZ, RZ ;  /* 0x000000ffff037224 */ /* 0x000fe200078e00ff */
[----:B------:R-:W-:Y:S01]  /*0280*/  USHF.R.U32.HI UR7, URZ, 0x1, UR11 ;  /* 0x00000001ff077899 */ /* 0x000fe2000801160b */
[----:B------:R-:W-:Y:S01]  /*0290*/  CS2R R10, SRZ ;  /* 0x00000000000a7805 */ /* 0x000fe2000001ff00 */
[----:B------:R-:W-:Y:S01]  /*02a0*/  ULOP3.LUT UR5, UR5, 0x1ffffffc, URZ, 0xc0, !UPT ;  /* 0x1ffffffc05057892 */ /* 0x000fe2000f8ec0ff */
[----:B------:R-:W-:Y:S02]  /*02b0*/  CS2R R22, SRZ ;  /* 0x0000000000167805 */ /* 0x000fe4000001ff00 */
[----:B------:R-:W-:Y:S01]  /*02c0*/  CS2R R20, SRZ ;  /* 0x0000000000147805 */ /* 0x000fe2000001ff00 */
[----:B------:R-:W-:-:S02]  /*02d0*/  UIMAD UR14, UR11, 0x30, URZ ;  /* 0x000000300b0e78a4 */ /* 0x000fc4000f8e02ff */
[----:B------:R-:W-:Y:S02]  /*02e0*/  USHF.L.U32 UR15, UR11, 0x5, URZ ;  /* 0x000000050b0f7899 */ /* 0x000fe400080006ff */
[----:B------:R-:W-:Y:S01]  /*02f0*/  USHF.L.U32 UR16, UR11, 0x4, URZ ;  /* 0x000000040b107899 */ /* 0x000fe200080006ff */
[----:B------:R-:W2:Y:S01]  /*0300*/  LDCU.64 UR20, c[0x0][0x388] ;  /* 0x00007100ff1477ac */ /* 0x000ea20008000a00 */
[----:B------:R-:W-:Y:S01]  /*0310*/  USHF.R.S32.HI UR17, URZ, 0x1f, UR6 ;  /* 0x0000001fff117899 */ /* 0x000fe20008011406 */
[----:B-1----:R-:W-:-:S03]  /*0320*/  IMAD.WIDE.U32 R6, R29, 0x2, R32 ;  /* 0x000000021d067825 */ /* 0x002fc600078e0020 */
[----:B------:R-:W-:Y:S02]  /*0330*/  IADD3 R0, P0, PT, R6, 0x40, RZ ;  /* 0x0000004006007810 */ /* 0x000fe40007f1e0ff */
[----:B0-----:R-:W-:Y:S02]  /*0340*/  LOP3.LUT R2, R9, 0x3, RZ, 0xc0, !PT ;  /* 0x0000000309027812 */ /* 0x001fe400078ec0ff */
[----:B------:R-:W-:-:S05]  /*0350*/  SHF.R.U32.HI R9, RZ, 0x2, R9 ;  /* 0x00000002ff097819 */ /* 0x000fca0000011609 */
[----:B------:R-:W-:Y:S01]  /*0360*/  IMAD.WIDE.U32 R4, R9, UR4, R2 ;  /* 0x0000000409047c25 */ /* 0x000fe2000f8e0002 */
[----:B------:R-:W-:-:S03]  /*0370*/  UMOV UR4, URZ ;  /* 0x000000ff00047c82 */ /* 0x000fc60008000000 */
[----:B------:R-:W-:Y:S01]  /*0380*/  IMAD.WIDE.U32 R8, R9, UR7, R2 ;  /* 0x0000000709087c25 */ /* 0x000fe2000f8e0002 */
[----:B------:R-:W-:Y:S01]  /*0390*/  SHF.L.U64.HI R3, R4, 0x2, R5 ;  /* 0x0000000204037819 */ /* 0x000fe20000010205 */
[----:B------:R-:W-:Y:S02]  /*03a0*/  UIADD3 UR7, UPT, UPT, -UR5, URZ, URZ ;  /* 0x000000ff05077290 */ /* 0x000fe4000fffe1ff */
[C---:B------:R-:W-:Y:S01]  /*03b0*/  IMAD.SHL.U32 R28, R8.reuse, 0x4, RZ ;  /* 0x00000004081c7824 */ /* 0x040fe200078e00ff */
[----:B------:R-:W-:Y:S01]  /*03c0*/  SHF.L.U64.HI R5, R8, 0x2, R9 ;  /* 0x0000000208057819 */ /* 0x000fe20000010209 */
[----:B------:R-:W-:Y:S01]  /*03d0*/  IMAD.SHL.U32 R4, R4, 0x4, RZ ;  /* 0x0000000404047824 */ /* 0x000fe200078e00ff */
[----:B------:R-:W-:Y:S01]  /*03e0*/  CS2R R8, SRZ ;  /* 0x0000000000087805 */ /* 0x000fe2000001ff00 */
[----:B------:R-:W-:Y:S01]  /*03f0*/  IMAD.X R2, RZ, RZ, R7, P0 ;  /* 0x000000ffff027224 */ /* 0x000fe200000e0607 */
[----:B--2---:R-:W-:-:S06]  /*0400*/  UMOV UR5, URZ ;  /* 0x000000ff00057c82 */ /* 0x004fcc0008000000 */
.L_x_2:
[----:B------:R-:W-:Y:S01]  /*0410*/  UIADD3 UR8, UP1, UPT, UR6, UR5, URZ ;  /* 0x0000000506087290 */ /* 0x000fe2000ff3e0ff */
[----:B------:R-:W-:-:S03]  /*0420*/  IMAD.WIDE.U32 R6, R29, 0x2, R32 ;  /* 0x000000021d067825 */ /* 0x000fc600078e0020 */
[----:B------:R-:W-:Y:S01]  /*0430*/  ULEA.HI.X.SX32 UR9, UR5, UR17, 0x1, UP1 ;  /* 0x0000001105097291 */ /* 0x000fe200088f0eff */
[----:B------:R-:W-:Y:S01]  /*0440*/  IMAD.U32 R27, RZ, RZ, UR19 ;  /* 0x00000013ff1b7e24 */ /* 0x000fe2000f8e00ff */
[----:B------:R-:W-:Y:S01]  /*0450*/  IADD3 R24, P0, PT, R6, R4, RZ ;  /* 0x0000000406187210 */ /* 0x000fe20007f1e0ff */
[----:B------:R-:W-:-:S04]  /*0460*/  ULEA UR18, UP1, UR8, UR20, 0x1 ;  /* 0x0000001408127291 */ /* 0x000fc8000f8208ff */
[----:B------:R-:W-:Y:S01]  /*0470*/  ULEA.HI.X UR8, UR8, UR21, UR9, 0x1, UP1 ;  /* 0x0000001508087291 */ /* 0x000fe200088f0c09 */
[----:B------:R-:W-:Y:S01]  /*0480*/  IMAD.X R25, R7, 0x1, R3, P0 ;  /* 0x0000000107197824 */ /* 0x000fe200000e0603 */
[----:B------:R-:W-:Y:S01]  /*0490*/  IADD3 R16, P0, PT, R28, UR18, RZ ;  /* 0x000000121c107c10 */ /* 0x000fe2000ff1e0ff */
[----:B------:R-:W-:-:S03]  /*04a0*/  IMAD.WIDE.U32 R26, R27, 0x10, R24 ;  /* 0x000000101b1a7825 */ /* 0x000fc600078e0018 */
[----:B------:R-:W-:Y:S01]  /*04b0*/  IADD3.X R17, PT, PT, R5, UR8, RZ, P0, !PT ;  /* 0x0000000805117c10 */ /* 0x000fe200087fe4ff */
[----:B------:R-:W2:Y:S04]  /*04c0*/  LDG.E R12, desc[UR12][R24.64] ;  /* 0x0000000c180c7981 */ /* 0x000ea8000c1e1900 */
[----:B------:R-:W2:Y:S04]  /*04d0*/  LDG.E R14, desc[UR12][R24.64+0x10] ;  /* 0x0000100c180e7981 */ /* 0x000ea8000c1e1900 */
[----:B------:R-:W2:Y:S04]  /*04e0*/  LDG.E R13, desc[UR12][R26.64] ;  /* 0x0000000c1a0d7981 */ /* 0x000ea8000c1e1900 */
[----:B------:R-:W2:Y:S01]  /*04f0*/  LDG.E R15, desc[UR12][R26.64+0x10] ;  /* 0x0000100c1a0f7981 */ /* 0x000ea2000c1e1900 */
[----:B------:R-:W-:-:S03]  /*0500*/  IMAD.U32 R37, RZ, RZ, UR11 ;  /* 0x0000000bff257e24 */ /* 0x000fc6000f8e00ff */
[----:B------:R-:W2:Y:S04]  /*0510*/  LDG.E R18, desc[UR12][R16.64] ;  /* 0x0000000c10127981 */ /* 0x000ea8000c1e1900 */
[----:B------:R0:W2:Y:S01]  /*0520*/  LDG.E R19, desc[UR12][R16.64+0x10] ;  /* 0x0000100c10137981 */ /* 0x0000a2000c1e1900 */
[----:B------:R-:W-:-:S05]  /*0530*/  IMAD.WIDE.U32 R36, R37, 0x10, R16 ;  /* 0x0000001025247825 */ /* 0x000fca00078e0010 */
[----:B------:R-:W3:Y:S04]  /*0540*/  LDG.E R6, desc[UR12][R36.64] ;  /* 0x0000000c24067981 */ /* 0x000ee8000c1e1900 */
[----:B------:R1:W3:Y:S01]  /*0550*/  LDG.E R7, desc[UR12][R36.64+0x10] ;  /* 0x0000100c24077981 */ /* 0x0002e2000c1e1900 */
[----:B------:R-:W-:Y:S01]  /*0560*/  UIADD3 UR8, UP1, UPT, UR6, UR16, URZ ;  /* 0x0000001006087290 */ /* 0x000fe2000ff3e0ff */
[----:B------:R-:W-:Y:S01]  /*0570*/  IADD3 R34, P0, PT, R0, R4, RZ ;  /* 0x0000000400227210 */ /* 0x000fe20007f1e0ff */
[----:B0-----:R-:W-:Y:S02]  /*0580*/  IMAD.U32 R17, RZ, RZ, UR19 ;  /* 0x00000013ff117e24 */ /* 0x001fe4000f8e00ff */
[----:B------:R-:W-:Y:S01]  /*0590*/  ULEA.HI.X.SX32 UR9, UR16, UR17, 0x1, UP1 ;  /* 0x0000001110097291 */ /* 0x000fe200088f0eff */
[----:B------:R-:W-:Y:S01]  /*05a0*/  IMAD.U32 R27, RZ, RZ, UR11 ;  /* 0x0000000bff1b7e24 */ /* 0x000fe2000f8e00ff */
[----:B------:R-:W-:Y:S01]  /*05b0*/  ULEA UR18, UP1, UR8, UR20, 0x1 ;  /* 0x0000001408127291 */ /* 0x000fe2000f8208ff */
[----:B------:R-:W-:-:S03]  /*05c0*/  IMAD.X R35, R2, 0x1, R3, P0 ;  /* 0x0000000102237824 */ /* 0x000fc600000e0603 */
[----:B------:R-:W-:Y:S01]  /*05d0*/  ULEA.HI.X UR8, UR8, UR21, UR9, 0x1, UP1 ;  /* 0x0000001508087291 */ /* 0x000fe200088f0c09 */
[----:B-1----:R-:W-:Y:S01]  /*05e0*/  IMAD.WIDE.U32 R36, R17, 0x10, R34 ;  /* 0x0000001011247825 */ /* 0x002fe200078e0022 */
[----:B--2---:R-:W-:Y:S01]  /*05f0*/  HMMA.16816.F32 R20, R12, R18, R20 ;  /* 0x000000120c14723c */ /* 0x004fe20000001814 */
[----:B------:R-:W-:-:S04]  /*0600*/  IADD3 R18, P0, PT, R28, UR18, RZ ;  /* 0x000000121c127c10 */ /* 0x000fc8000ff1e0ff */
[----:B------:R-:W-:-:S03]  /*0610*/  IADD3.X R19, PT, PT, R5, UR8, RZ, P0, !PT ;  /* 0x0000000805137c10 */ /* 0x000fc600087fe4ff */
[----:B------:R-:W-:Y:S01]  /*0620*/  IMAD.WIDE.U32 R26, R27, 0x10, R18 ;  /* 0x000000101b1a7825 */ /* 0x000fe200078e0012 */
[----:B---3--:R-:W-:Y:S01]  /*0630*/  HMMA.16816.F32 R12, R12, R6, R8 ;  /* 0x000000060c0c723c */ /* 0x008fe20000001808 */
[----:B------:R-:W2:Y:S04]  /*0640*/  LDG.E R8, desc[UR12][R34.64+-0x20] ;  /* 0xffffe00c22087981 */ /* 0x000ea8000c1e1900 */
[----:B------:R-:W2:Y:S04]  /*0650*/  LDG.E R10, desc[UR12][R34.64+-0x10] ;  /* 0xfffff00c220a7981 */ /* 0x000ea8000c1e1900 */
[----:B------:R-:W2:Y:S04]  /*0660*/  LDG.E R9, desc[UR12][R36.64+-0x20] ;  /* 0xffffe00c24097981 */ /* 0x000ea8000c1e1900 */
[----:B------:R-:W2:Y:S04]  /*0670*/  LDG.E R11, desc[UR12][R36.64+-0x10] ;  /* 0xfffff00c240b7981 */ /* 0x000ea8000c1e1900 */
[----:B------:R-:W2:Y:S04]  /*0680*/  LDG.E R16, desc[UR12][R18.64] ;  /* 0x0000000c12107981 */ /* 0x000ea8000c1e1900 */
[----:B------:R-:W2:Y:S04]  /*0690*/  LDG.E R17, desc[UR12][R18.64+0x10] ;  /* 0x0000100c12117981 */ /* 0x000ea8000c1e1900 */
[----:B------:R-:W3:Y:S04]  /*06a0*/  LDG.E R6, desc[UR12][R26.64] ;  /* 0x0000000c1a067981 */ /* 0x000ee8000c1e1900 */
[----:B------:R-:W3:Y:S01]  /*06b0*/  LDG.E R7, desc[UR12][R26.64+0x10] ;  /* 0x0000100c1a077981 */ /* 0x000ee2000c1e1900 */
[----:B------:R-:W-:-:S03]  /*06c0*/  UIADD3 UR8, UP1, UPT, UR6, UR15, URZ ;  /* 0x0000000f06087290 */ /* 0x000fc6000ff3e0ff */
[----:B------:R-:W4:Y:S01]  /*06d0*/  LDG.E R18, desc[UR12][R34.64+0x10] ;  /* 0x0000100c22127981 */ /* 0x000f22000c1e1900 */
[----:B------:R-:W-:Y:S02]  /*06e0*/  ULEA.HI.X.SX32 UR9, UR15, UR17, 0x1, UP1 ;  /* 0x000000110f097291 */ /* 0x000fe400088f0eff */
[----:B------:R-:W-:Y:S01]  /*06f0*/  ULEA UR18, UP1, UR8, UR20, 0x1 ;  /* 0x0000001408127291 */ /* 0x000fe2000f8208ff */
[----:B------:R-:W4:Y:S03]  /*0700*/  LDG.E R19, desc[UR12][R36.64+0x10] ;  /* 0x0000100c24137981 */ /* 0x000f26000c1e1900 */
[----:B------:R-:W-:Y:S02]  /*0710*/  ULEA.HI.X UR8, UR8, UR21, UR9, 0x1, UP1 ;  /* 0x0000001508087291 */ /* 0x000fe400088f0c09 */
[----:B------:R-:W-:-:S04]  /*0720*/  IADD3 R24, P0, PT, R28, UR18, RZ ;  /* 0x000000121c187c10 */ /* 0x000fc8000ff1e0ff */
[----:B------:R-:W-:Y:S01]  /*0730*/  IADD3.X R25, PT, PT, R5, UR8, RZ, P0, !PT ;  /* 0x0000000805197c10 */ /* 0x000fe200087fe4ff */
[C---:B--2---:R-:W-:Y:S01]  /*0740*/  HMMA.16816.F32 R20, R8.reuse, R16, R20 ;  /* 0x000000100814723c */ /* 0x044fe20000001814 */
[----:B------:R-:W4:Y:S04]  /*0750*/  LDG.E R16, desc[UR12][R34.64] ;  /* 0x0000000c22107981 */ /* 0x000f28000c1e1900 */
[----:B------:R-:W4:Y:S03]  /*0760*/  LDG.E R17, desc[UR12][R36.64] ;  /* 0x0000000c24117981 */ /* 0x000f26000c1e1900 */
[----:B---3--:R-:W-:Y:S01]  /*0770*/  HMMA.16816.F32 R12, R8, R6, R12 ;  /* 0x00000006080c723c */ /* 0x008fe2000000180c */
[----:B------:R-:W4:Y:S04]  /*0780*/  LDG.E R6, desc[UR12][R24.64] ;  /* 0x0000000c18067981 */ /* 0x000f28000c1e1900 */
[----:B------:R-:W4:Y:S01]  /*0790*/  LDG.E R7, desc[UR12][R24.64+0x10] ;  /* 0x0000100c18077981 */ /* 0x000f22000c1e1900 */
[----:B------:R-:W-:Y:S01]  /*07a0*/  MOV R9, UR11 ;  /* 0x0000000b00097c02 */ /* 0x000fe20008000f00 */
[----:B------:R-:W-:-:S02]  /*07b0*/  UIADD3 UR8, UP1, UPT, UR6, UR14, URZ ;  /* 0x0000000e06087290 */ /* 0x000fc4000ff3e0ff */
[----:B------:R-:W2:Y:S02]  /*07c0*/  LDG.E R10, desc[UR12][R34.64+0x30] ;  /* 0x0000300c220a7981 */ /* 0x000ea4000c1e1900 */
[----:B------:R-:W-:Y:S01]  /*07d0*/  IMAD.WIDE.U32 R8, R9, 0x10, R24 ;  /* 0x0000001009087825 */ /* 0x000fe200078e0018 */
[----:B------:R-:W-:Y:S01]  /*07e0*/  ULEA.HI.X.SX32 UR9, UR14, UR17, 0x1, UP1 ;  /* 0x000000110e097291 */ /* 0x000fe200088f0eff */
[----:B------:R-:W2:Y:S01]  /*07f0*/  LDG.E R11, desc[UR12][R36.64+0x30] ;  /* 0x0000300c240b7981 */ /* 0x000ea2000c1e1900 */
[----:B------:R-:W-:-:S03]  /*0800*/  ULEA UR18, UP1, UR8, UR20, 0x1 ;  /* 0x0000001408127291 */ /* 0x000fc6000f8208ff */
[----:B------:R-:W3:Y:S01]  /*0810*/  LDG.E R24, desc[UR12][R8.64] ;  /* 0x0000000c08187981 */ /* 0x000ee2000c1e1900 */
[----:B------:R-:W-:-:S03]  /*0820*/  ULEA.HI.X UR8, UR8, UR21, UR9, 0x1, UP1 ;  /* 0x0000001508087291 */ /* 0x000fc600088f0c09 */
[----:B------:R-:W3:Y:S01]  /*0830*/  LDG.E R25, desc[UR12][R8.64+0x10] ;  /* 0x0000100c08197981 */ /* 0x000ee2000c1e1900 */
[----:B------:R-:W-:-:S04]  /*0840*/  IADD3 R38, P0, PT, R28, UR18, RZ ;  /* 0x000000121c267c10 */ /* 0x000fc8000ff1e0ff */
[----:B------:R-:W-:-:S05]  /*0850*/  IADD3.X R39, PT, PT, R5, UR8, RZ, P0, !PT ;  /* 0x0000000805277c10 */ /* 0x000fca00087fe4ff */
[----:B------:R-:W2:Y:S04]  /*0860*/  LDG.E R26, desc[UR12][R38.64] ;  /* 0x0000000c261a7981 */ /* 0x000ea8000c1e1900 */
[----:B------:R0:W2:Y:S04]  /*0870*/  LDG.E R27, desc[UR12][R38.64+0x10] ;  /* 0x0000100c261b7981 */ /* 0x0000a8000c1e1900 */
[----:B------:R-:W2:Y:S04]  /*0880*/  LDG.E R8, desc[UR12][R34.64+0x20] ;  /* 0x0000200c22087981 */ /* 0x000ea8000c1e1900 */
[----:B------:R-:W2:Y:S01]  /*0890*/  LDG.E R9, desc[UR12][R36.64+0x20] ;  /* 0x0000200c24097981 */ /* 0x000ea2000c1e1900 */
[----:B----4-:R-:W-:Y:S01]  /*08a0*/  HMMA.16816.F32 R20, R16, R6, R20 ;  /* 0x000000061014723c */ /* 0x010fe20000001814 */
[----:B------:R-:W-:-:S04]  /*08b0*/  IMAD.U32 R7, RZ, RZ, UR11 ;  /* 0x0000000bff077e24 */ /* 0x000fc8000f8e00ff */
[----:B0-----:R-:W-:-:S05]  /*08c0*/  IMAD.WIDE.U32 R38, R7, 0x10, R38 ;  /* 0x0000001007267825 */ /* 0x001fca00078e0026 */
[----:B------:R-:W4:Y:S04]  /*08d0*/  LDG.E R6, desc[UR12][R38.64] ;  /* 0x0000000c26067981 */ /* 0x000f28000c1e1900 */
[----:B------:R-:W4:Y:S01]  /*08e0*/  LDG.E R7, desc[UR12][R38.64+0x10] ;  /* 0x0000100c26077981 */ /* 0x000f22000c1e1900 */
[----:B---3--:R-:W-:Y:S01]  /*08f0*/  HMMA.16816.F32 R12, R16, R24, R12 ;  /* 0x00000018100c723c */ /* 0x008fe2000000180c */
[----:B------:R-:W-:-:S04]  /*0900*/  UIADD3 UR7, UPT, UPT, UR7, 0x4, URZ ;  /* 0x0000000407077890 */ /* 0x000fc8000fffe0ff */
[----:B------:R-:W-:Y:S01]  /*0910*/  UISETP.NE.AND UP1, UPT, UR7, URZ, UPT ;  /* 0x000000ff0700728c */ /* 0x000fe2000bf25270 */
[----:B------:R-:W-:Y:S02]  /*0920*/  IADD3 R0, P0, PT, R0, 0x80, RZ ;  /* 0x0000008000007810 */ /* 0x000fe40007f1e0ff */
[----:B--2---:R-:W-:Y:S01]  /*0930*/  HMMA.16816.F32 R20, R8, R26, R20 ;  /* 0x0000001a0814723c */ /* 0x004fe20000001814 */
[----:B------:R-:W-:Y:S02]  /*0940*/  VIADD R29, R29, 0x40 ;  /* 0x000000401d1d7836 */ /* 0x000fe40000000000 */
[----:B------:R-:W-:Y:S01]  /*0950*/  IMAD.X R2, RZ, RZ, R2, P0 ;  /* 0x000000ffff027224 */ /* 0x000fe200000e0602 */
[----:B------:R-:W-:Y:S02]  /*0960*/  UIADD3 UR4, UPT, UPT, UR4, 0x40, URZ ;  /* 0x0000004004047890 */ /* 0x000fe4000fffe0ff */
[----:B------:R-:W-:Y:S02]  /*0970*/  ULEA UR14, UR11, UR14, 0x6 ;  /* 0x0000000e0b0e7291 */ /* 0x000fe4000f8e30ff */
[----:B------:R-:W-:-:S02]  /*0980*/  ULEA UR15, UR11, UR15, 0x6 ;  /* 0x0000000f0b0f7291 */ /* 0x000fc4000f8e30ff */
[----:B------:R-:W-:Y:S02]  /*0990*/  ULEA UR16, UR11, UR16, 0x6 ;  /* 0x000000100b107291 */ /* 0x000fe4000f8e30ff */
[----:B------:R-:W-:Y:S01]  /*09a0*/  ULEA UR5, UR11, UR5, 0x6 ;  /* 0x000000050b057291 */ /* 0x000fe2000f8e30ff */
[----:B----4-:R-:W-:Y:S01]  /*09b0*/  HMMA.16816.F32 R8, R8, R6, R12 ;  /* 0x000000060808723c */ /* 0x010fe2000000180c */
[----:B------:R-:W-:-:S04]  /*09c0*/  NOP ;  /* 0x0000000000007918 */ /* 0x000fc80000000000 */
[----:B------:R-:W-:-:S15]  /*09d0*/  BRA.U UP1, `(.L_x_2) ;  /* 0xfffffff9018c7547 */ /* 0x000fde000b83ffff */
.L_x_1:
[----:B------:R-:W-:Y:S05]  /*09e0*/  BRA.U !UP0, `(.L_x_0) ;  /* 0x0000000108b87547 */ /* 0x000fea000b800000 */
[----:B------:R-:W0:Y:S01]  /*09f0*/  S2R R0, SR_LANEID ;  /* 0x0000000000007919 */ /* 0x000e220000000000 */
[----:B------:R-:W-:Y:S01]  /*0a00*/  USHF.R.U32.HI UR5, URZ, 0x1, UR19 ;  /* 0x00000001ff057899 */ /* 0x000fe20008011613 */
[----:B------:R-:W-:Y:S01]  /*0a10*/  IMAD.MOV.U32 R13, RZ, RZ, RZ ;  /* 0x000000ffff0d7224 */ /* 0x000fe200078e00ff */
[----:B------:R-:W-:Y:S01]  /*0a20*/  USHF.R.U32.HI UR7, URZ, 0x1, UR11 ;  /* 0x00000001ff077899 */ /* 0x000fe2000801160b */
[----:B------:R-:W-:Y:S01]  /*0a30*/  IMAD.U32 R7, RZ, RZ, UR19 ;  /* 0x00000013ff077e24 */ /* 0x000fe2000f8e00ff */
[----:B------:R-:W1:Y:S03]  /*0a40*/  LDCU.64 UR14, c[0x0][0x388] ;  /* 0x00007100ff0e77ac */ /* 0x000e660008000a00 */
[----:B------:R-:W-:Y:S01]  /*0a50*/  IMAD R16, R30, R7, UR4 ;  /* 0x000000041e107e24 */ /* 0x000fe2000f8e0207 */
[----:B------:R-:W-:Y:S01]  /*0a60*/  UIMAD UR8, UR4, UR11, URZ ;  /* 0x0000000b040872a4 */ /* 0x000fe2000f8e02ff */
[----:B0-----:R-:W-:-:S02]  /*0a70*/  LOP3.LUT R12, R0, 0x3, RZ, 0xc0, !PT ;  /* 0x00000003000c7812 */ /* 0x001fc400078ec0ff */
[----:B------:R-:W-:-:S05]  /*0a80*/  SHF.R.U32.HI R5, RZ, 0x2, R0 ;  /* 0x00000002ff057819 */ /* 0x000fca0000011600 */
[----:B------:R-:W-:Y:S01]  /*0a90*/  IMAD.WIDE.U32 R2, R5, UR5, R12 ;  /* 0x0000000505027c25 */ /* 0x000fe2000f8e000c */
[----:B------:R-:W-:-:S03]  /*0aa0*/  UIADD3 UR5, UPT, UPT, -UR10, URZ, URZ ;  /* 0x000000ff0a057290 */ /* 0x000fc6000fffe1ff */
[----:B------:R-:W-:Y:S01]  /*0ab0*/  IMAD.WIDE.U32 R12, R5, UR7, R12 ;  /* 0x00000007050c7c25 */ /* 0x000fe2000f8e000c */
[----:B------:R-:W-:-:S04]  /*0ac0*/  SHF.L.U64.HI R0, R2, 0x2, R3 ;  /* 0x0000000202007819 */ /* 0x000fc80000010203 */
[----:B-1----:R-:W-:-:S07]  /*0ad0*/  SHF.L.U64.HI R17, R12, 0x2, R13 ;  /* 0x000000020c117819 */ /* 0x002fce000001020d */
.L_x_3:
[----:B------:R-:W0:Y:S01]  /*0ae0*/  LDC.64 R4, c[0x0][0x380] ;  /* 0x0000e000ff047b82 */ /* 0x000e220000000a00 */
[----:B------:R-:W-:Y:S01]  /*0af0*/  USHF.R.S32.HI UR4, URZ, 0x1f, UR8 ;  /* 0x0000001fff047899 */ /* 0x000fe20008011408 */
[----:B------:R-:W-:Y:S01]  /*0b00*/  MOV R15, UR11 ;  /* 0x0000000b000f7c02 */ /* 0x000fe20008000f00 */
[----:B------:R-:W-:Y:S01]  /*0b10*/  UIADD3 UR7, UP0, UPT, UR6, UR8, URZ ;  /* 0x0000000806077290 */ /* 0x000fe2000ff1e0ff */
[----:B------:R-:W-:-:S03]  /*0b20*/  IMAD.U32 R25, RZ, RZ, UR19 ;  /* 0x00000013ff197e24 */ /* 0x000fc6000f8e00ff */
[----:B------:R-:W-:Y:S02]  /*0b30*/  ULEA.HI.X.SX32 UR4, UR6, UR4, 0x1, UP0 ;  /* 0x0000000406047291 */ /* 0x000fe400080f0eff */
[----:B------:R-:W-:-:S04]  /*0b40*/  ULEA UR9, UP0, UR7, UR14, 0x1 ;  /* 0x0000000e07097291 */ /* 0x000fc8000f8008ff */
[----:B------:R-:W-:Y:S02]  /*0b50*/  ULEA.HI.X UR4, UR7, UR15, UR4, 0x1, UP0 ;  /* 0x0000000f07047291 */ /* 0x000fe400080f0c04 */
[----:B------:R-:W-:-:S04]  /*0b60*/  LEA R26, P1, R12, UR9, 0x2 ;  /* 0x000000090c1a7c11 */ /* 0x000fc8000f8210ff */
[----:B------:R-:W-:Y:S01]  /*0b70*/  IADD3.X R27, PT, PT, R17, UR4, RZ, P1, !PT ;  /* 0x00000004111b7c10 */ /* 0x000fe20008ffe4ff */
[----:B0-----:R-:W-:-:S04]  /*0b80*/  IMAD.WIDE.U32 R4, R16, 0x2, R4 ;  /* 0x0000000210047825 */ /* 0x001fc800078e0004 */
[----:B------:R-:W2:Y:S01]  /*0b90*/  LDG.E R28, desc[UR12][R26.64] ;  /* 0x0000000c1a1c7981 */ /* 0x000ea2000c1e1900 */
[----:B------:R-:W-:Y:S01]  /*0ba0*/  IMAD.WIDE.U32 R14, R15, 0x10, R26 ;  /* 0x000000100f0e7825 */ /* 0x000fe200078e001a */
[----:B------:R-:W-:Y:S02]  /*0bb0*/  LEA R18, P0, R2, R4, 0x2 ;  /* 0x0000000402127211 */ /* 0x000fe400078010ff */
[----:B------:R-:W2:Y:S03]  /*0bc0*/  LDG.E R29, desc[UR12][R26.64+0x10] ;  /* 0x0000100c1a1d7981 */ /* 0x000ea6000c1e1900 */
[----:B------:R-:W-:Y:S01]  /*0bd0*/  IMAD.X R19, R5, 0x1, R0, P0 ;  /* 0x0000000105137824 */ /* 0x000fe200000e0600 */
[----:B------:R-:W3:Y:S01]  /*0be0*/  LDG.E R32, desc[UR12][R14.64] ;  /* 0x0000000c0e207981 */ /* 0x000ee2000c1e1900 */
[----:B------:R-:W-:-:S03]  /*0bf0*/  IMAD.WIDE.U32 R24, R25, 0x10, R18 ;  /* 0x0000001019187825 */ /* 0x000fc600078e0012 */
[----:B------:R-:W2:Y:S04]  /*0c00*/  LDG.E R4, desc[UR12][R18.64] ;  /* 0x0000000c12047981 */ /* 0x000ea8000c1e1900 */
[----:B------:R-:W2:Y:S04]  /*0c10*/  LDG.E R6, desc[UR12][R18.64+0x10] ;  /* 0x0000100c12067981 */ /* 0x000ea8000c1e1900 */
[----:B------:R-:W2:Y:S04]  /*0c20*/  LDG.E R5, desc[UR12][R24.64] ;  /* 0x0000000c18057981 */ /* 0x000ea8000c1e1900 */
[----:B------:R-:W2:Y:S04]  /*0c30*/  LDG.E R7, desc[UR12][R24.64+0x10] ;  /* 0x0000100c18077981 */ /* 0x000ea8000c1e1900 */
[----:B------:R-:W3:Y:S01]  /*0c40*/  LDG.E R33, desc[UR12][R14.64+0x10] ;  /* 0x0000100c0e217981 */ /* 0x000ee2000c1e1900 */
[----:B------:R-:W-:-:S04]  /*0c50*/  UIADD3 UR5, UPT, UPT, UR5, 0x1, URZ ;  /* 0x0000000105057890 */ /* 0x000fc8000fffe0ff */
[----:B------:R-:W-:Y:S01]  /*0c60*/  UISETP.NE.AND UP0, UPT, UR5, URZ, UPT ;  /* 0x000000ff0500728c */ /* 0x000fe2000bf05270 */
[----:B------:R-:W-:Y:S01]  /*0c70*/  VIADD R16, R16, 0x10 ;  /* 0x0000001010107836 */ /* 0x000fe20000000000 */
[----:B------:R-:W-:Y:S01]  /*0c80*/  ULEA UR8, UR11, UR8, 0x4 ;  /* 0x000000080b087291 */ /* 0x000fe2000f8e20ff */
[C---:B--2---:R-:W-:Y:S08]  /*0c90*/  HMMA.16816.F32 R20, R4.reuse, R28, R20 ;  /* 0x0000001c0414723c */ /* 0x044ff00000001814 */
[----:B---3--:R-:W-:Y:S01]  /*0ca0*/  HMMA.16816.F32 R8, R4, R32, R8 ;  /* 0x000000200408723c */ /* 0x008fe20000001808 */
[----:B------:R-:W-:-:S04]  /*0cb0*/  NOP ;  /* 0x0000000000007918 */ /* 0x000fc80000000000 */
[----:B------:R-:W-:-:S15]  /*0cc0*/  BRA.U UP0, `(.L_x_3) ;  /* 0xfffffffd00847547 */ /* 0x000fde000b83ffff */
.L_x_0:
[----:B------:R-:W0:Y:S01]  /*0cd0*/  S2R R3, SR_LANEID ;  /* 0x0000000000037919 */ /* 0x000e220000000000 */
[----:B------:R-:W1:Y:S01]  /*0ce0*/  LDCU.64 UR4, c[0x0][0x390] ;  /* 0x00007200ff0477ac */ /* 0x000e620008000a00 */
[----:B------:R-:W-:Y:S02]  /*0cf0*/  IMAD R30, R30, UR11, RZ ;  /* 0x0000000b1e1e7c24 */ /* 0x000fe4000f8e02ff */
[----:B------:R-:W-:Y:S01]  /*0d00*/  IMAD.U32 R13, RZ, RZ, UR6 ;  /* 0x00000006ff0d7e24 */ /* 0x000fe2000f8e00ff */
[----:B------:R-:W-:Y:S02]  /*0d10*/  USHF.R.U32.HI UR7, URZ, 0x1, UR11 ;  /* 0x00000001ff077899 */ /* 0x000fe4000801160b */
[----:B------:R-:W-:Y:S02]  /*0d20*/  SHF.R.S32.HI R0, RZ, 0x1f, R30 ;  /* 0x0000001fff007819 */ /* 0x000fe4000001141e */
[----:B------:R-:W-:-:S04]  /*0d30*/  IADD3 R30, P0, PT, R30, UR6, RZ ;  /* 0x000000061e1e7c10 */ /* 0x000fc8000ff1e0ff */
[----:B------:R-:W-:Y:S02]  /*0d40*/  LEA.HI.X.SX32 R13, R13, R0, 0x1, P0 ;  /* 0x000000000d0d7211 */ /* 0x000fe400000f0eff */
[----:B-1----:R-:W-:Y:S02]  /*0d50*/  LEA R7, P0, R30, UR4, 0x2 ;  /* 0x000000041e077c11 */ /* 0x002fe4000f8010ff */
[----:B0-----:R-:W-:Y:S02]  /*0d60*/  LOP3.LUT R2, R3, 0x3, RZ, 0xc0, !PT ;  /* 0x0000000303027812 */ /* 0x001fe400078ec0ff */
[----:B------:R-:W-:Y:S01]  /*0d70*/  SHF.R.U32.HI R5, RZ, 0x2, R3 ;  /* 0x00000002ff057819 */ /* 0x000fe20000011603 */
[----:B------:R-:W-:-:S04]  /*0d80*/  IMAD.MOV.U32 R3, RZ, RZ, RZ ;  /* 0x000000ffff037224 */ /* 0x000fc800078e00ff */
[----:B------:R-:W-:Y:S01]  /*0d90*/  IMAD.WIDE.U32 R4, R5, UR7, R2 ;  /* 0x0000000705047c25 */ /* 0x000fe2000f8e0002 */
[----:B------:R-:W-:Y:S02]  /*0da0*/  LEA.HI.X R3, R30, UR5, R13, 0x2, P0 ;  /* 0x000000051e037c11 */ /* 0x000fe400080f140d */
[----:B------:R-:W-:-:S04]  /*0db0*/  LEA R2, P0, R4, R7, 0x3 ;  /* 0x0000000704027211 */ /* 0x000fc800078018ff */
[----:B------:R-:W-:Y:S01]  /*0dc0*/  LEA.HI.X R3, R4, R3, R5, 0x3, P0 ;  /* 0x0000000304037211 */ /* 0x000fe200000f1c05 */
[----:B------:R-:W-:-:S04]  /*0dd0*/  IMAD.U32 R5, RZ, RZ, UR7 ;  /* 0x00000007ff057e24 */ /* 0x000fc8000f8e00ff */
[----:B------:R-:W-:Y:S01]  /*0de0*/  IMAD.WIDE.U32 R4, R5, 0x40, R2 ;  /* 0x0000004005047825 */ /* 0x000fe200078e0002 */
[----:B------:R-:W-:Y:S04]  /*0df0*/  STG.E.64 desc[UR12][R2.64], R20 ;  /* 0x0000001402007986 */ /* 0x000fe8000c101b0c */
[----:B------:R-:W-:Y:S04]  /*0e00*/  STG.E.64 desc[UR12][R4.64], R22 ;  /* 0x0000001604007986 */ /* 0x000fe8000c101b0c */
[----:B------:R-:W-:Y:S04]  /*0e10*/  STG.E.64 desc[UR12][R2.64+0x20], R8 ;  /* 0x0000200802007986 */ /* 0x000fe8000c101b0c */
[----:B------:R-:W-:Y:S01]  /*0e20*/  STG.E.64 desc[UR12][R4.64+0x20], R10 ;  /* 0x0000200a04007986 */ /* 0x000fe2000c101b0c */
[----:B------:R-:W-:Y:S05]  /*0e30*/  EXIT ;  /* 0x000000000000794d */ /* 0x000fea0003800000 */
.L_x_4:
[----:B------:R-:W-:-:S00]  /*0e40*/  BRA `(.L_x_4) ;  /* 0xfffffffc00fc7947 */ /* 0x000fc0000383ffff */
[----:B------:R-:W-:-:S00]  /*0e50*/  NOP ;  /* 0x0000000000007918 */ /* 0x000fc00000000000 */
        /* <DEDUP_REMOVED lines=10> */
.L_x_5:


//--------------------- .nv.shared.reserved.0     --------------------------
	.section	.nv.shared.reserved.0,"aw",@nobits
	.weak		__nv_reservedSMEM_offset_0_alias
	.size		__nv_reservedSMEM_offset_0_alias, 0, 64
	.other		__nv_reservedSMEM_offset_0_alias,@"STO_CUDA_RESERVED_SHARED STV_DEFAULT"
__nv_reservedSMEM_offset_0_alias:
	.zero		0
	.zero		64


//--------------------- .nv.constant0._Z11wmma_kernelP6__halfS0_Pfiii --------------------------
	.section	.nv.constant0._Z11wmma_kernelP6__halfS0_Pfiii,"a",@progbits
	.sectionflags	@""
	.align	4
.nv.constant0._Z11wmma_kernelP6__halfS0_Pfiii:
	.zero		932


//--------------------- SYMBOLS --------------------------

	.type		.nv.reservedSmem.offset0,@object
	.size		.nv.reservedSmem.offset0,0x4
